	.headerflags	@"EF_CUDA_TEXMODE_UNIFIED EF_CUDA_64BIT_ADDRESS EF_CUDA_ACCELERATORS EF_CUDA_SM90 EF_CUDA_VIRTUAL_SM(EF_CUDA_SM90)"
	.elftype	@"ET_EXEC"


//--------------------- .nv.info                  --------------------------
	.section	.nv.info,"",@"SHT_CUDA_INFO"
	.align	4


	//----- nvinfo : EIATTR_REGCOUNT
	.align		4
        /*0000*/ 	.byte	0x04, 0x2f
        /*0002*/ 	.short	(.L_3 - .L_2)
	.align		4
.L_2:
        /*0004*/ 	.word	index@(triton_poi_fused__native_batch_norm_legit_no_training_relu_13)
        /*0008*/ 	.word	0x00000011


	//----- nvinfo : EIATTR_MIN_STACK_SIZE
	.align		4
.L_3:
        /*000c*/ 	.byte	0x04, 0x12
        /*000e*/ 	.short	(.L_5 - .L_4)
	.align		4
.L_4:
        /*0010*/ 	.word	index@(triton_poi_fused__native_batch_norm_legit_no_training_relu_13)
        /*0014*/ 	.word	0x00000000


	//----- nvinfo : EIATTR_FRAME_SIZE
	.align		4
.L_5:
        /*0018*/ 	.byte	0x04, 0x11
        /*001a*/ 	.short	(.L_7 - .L_6)
	.align		4
.L_6:
        /*001c*/ 	.word	index@(triton_poi_fused__native_batch_norm_legit_no_training_relu_13)
        /*0020*/ 	.word	0x00000000


	//----- nvinfo : EIATTR_MIN_STACK_SIZE
	.align		4
.L_7:
        /*0024*/ 	.byte	0x04, 0x12
        /*0026*/ 	.short	(.L_9 - .L_8)
	.align		4
.L_8:
        /*0028*/ 	.word	index@(triton_poi_fused__native_batch_norm_legit_no_training_relu_13)
        /*002c*/ 	.word	0x00000000
.L_9:


//--------------------- .nv.info.triton_poi_fused__native_batch_norm_legit_no_training_relu_13 --------------------------
	.section	.nv.info.triton_poi_fused__native_batch_norm_legit_no_training_relu_13,"",@"SHT_CUDA_INFO"
	.sectionflags	@""
	.align	4


	//----- nvinfo : EIATTR_CUDA_API_VERSION
	.align		4
        /*0000*/ 	.byte	0x04, 0x37
        /*0002*/ 	.short	(.L_11 - .L_10)
.L_10:
        /*0004*/ 	.word	0x0000007c


	//----- nvinfo : EIATTR_KPARAM_INFO
	.align		4
.L_11:
        /*0008*/ 	.byte	0x04, 0x17
        /*000a*/ 	.short	(.L_13 - .L_12)
.L_12:
        /*000c*/ 	.word	0x00000000
        /*0010*/ 	.short	0x0006
        /*0012*/ 	.short	0x0030
        /*0014*/ 	.byte	0x00, 0xf0, 0x11, 0x00


	//----- nvinfo : EIATTR_KPARAM_INFO
	.align		4
.L_13:
        /*0018*/ 	.byte	0x04, 0x17
        /*001a*/ 	.short	(.L_15 - .L_14)
.L_14:
        /*001c*/ 	.word	0x00000000
        /*0020*/ 	.short	0x0005
        /*0022*/ 	.short	0x0028
        /*0024*/ 	.byte	0x00, 0xf4, 0x21, 0x00


	//----- nvinfo : EIATTR_KPARAM_INFO
	.align		4
.L_15:
        /*0028*/ 	.byte	0x04, 0x17
        /*002a*/ 	.short	(.L_17 - .L_16)
.L_16:
        /*002c*/ 	.word	0x00000000
        /*0030*/ 	.short	0x0004
        /*0032*/ 	.short	0x0020
        /*0034*/ 	.byte	0x00, 0xf4, 0x21, 0x00


	//----- nvinfo : EIATTR_KPARAM_INFO
	.align		4
.L_17:
        /*0038*/ 	.byte	0x04, 0x17
        /*003a*/ 	.short	(.L_19 - .L_18)
.L_18:
        /*003c*/ 	.word	0x00000000
        /*0040*/ 	.short	0x0003
        /*0042*/ 	.short	0x0018
        /*0044*/ 	.byte	0x00, 0xf4, 0x21, 0x00


	//----- nvinfo : EIATTR_KPARAM_INFO
	.align		4
.L_19:
        /*0048*/ 	.byte	0x04, 0x17
        /*004a*/ 	.short	(.L_21 - .L_20)
.L_20:
        /*004c*/ 	.word	0x00000000
        /*0050*/ 	.short	0x0002
        /*0052*/ 	.short	0x0010
        /*0054*/ 	.byte	0x00, 0xf4, 0x21, 0x00


	//----- nvinfo : EIATTR_KPARAM_INFO
	.align		4
.L_21:
        /*0058*/ 	.byte	0x04, 0x17
        /*005a*/ 	.short	(.L_23 - .L_22)
.L_22:
        /*005c*/ 	.word	0x00000000
        /*0060*/ 	.short	0x0001
        /*0062*/ 	.short	0x0008
        /*0064*/ 	.byte	0x00, 0xf4, 0x21, 0x00


	//----- nvinfo : EIATTR_KPARAM_INFO
	.align		4
.L_23:
        /*0068*/ 	.byte	0x04, 0x17
        /*006a*/ 	.short	(.L_25 - .L_24)
.L_24:
        /*006c*/ 	.word	0x00000000
        /*0070*/ 	.short	0x0000
        /*0072*/ 	.short	0x0000
        /*0074*/ 	.byte	0x00, 0xf4, 0x21, 0x00


	//----- nvinfo : EIATTR_SPARSE_MMA_MASK
	.align		4
.L_25:
        /*0078*/ 	.byte	0x03, 0x50
        /*007a*/ 	.short	0x0000


	//----- nvinfo : EIATTR_MAXREG_COUNT
	.align		4
        /*007c*/ 	.byte	0x03, 0x1b
        /*007e*/ 	.short	0x00ff


	//----- nvinfo : EIATTR_EXIT_INSTR_OFFSETS
	.align		4
        /*0080*/ 	.byte	0x04, 0x1c
        /*0082*/ 	.short	(.L_27 - .L_26)


	//   ....[0]....
.L_26:
        /*0084*/ 	.word	0x00000360


	//----- nvinfo : EIATTR_REQNTID
	.align		4
.L_27:
        /*0088*/ 	.byte	0x04, 0x10
        /*008a*/ 	.short	(.L_29 - .L_28)
.L_28:
        /*008c*/ 	.word	0x00000080
        /*0090*/ 	.word	0x00000001
        /*0094*/ 	.word	0x00000001


	//----- nvinfo : EIATTR_CBANK_PARAM_SIZE
	.align		4
.L_29:
        /*0098*/ 	.byte	0x03, 0x19
        /*009a*/ 	.short	0x0034


	//----- nvinfo : EIATTR_PARAM_CBANK
	.align		4
        /*009c*/ 	.byte	0x04, 0x0a
        /*009e*/ 	.short	(.L_31 - .L_30)
	.align		4
.L_30:
        /*00a0*/ 	.word	index@(.nv.constant0.triton_poi_fused__native_batch_norm_legit_no_training_relu_13)
        /*00a4*/ 	.short	0x0210
        /*00a6*/ 	.short	0x0034


	//----- nvinfo : EIATTR_SW_WAR
	.align		4
.L_31:
        /*00a8*/ 	.byte	0x04, 0x36
        /*00aa*/ 	.short	(.L_33 - .L_32)
.L_32:
        /*00ac*/ 	.word	0x00000008
.L_33:


//--------------------- .nv.callgraph             --------------------------
	.section	.nv.callgraph,"",@"SHT_CUDA_CALLGRAPH"
	.align	4
	.sectionentsize	8
	.align		4
        /*0000*/ 	.word	0x00000000
	.align		4
        /*0004*/ 	.word	0xffffffff
	.align		4
        /*0008*/ 	.word	0x00000000
	.align		4
        /*000c*/ 	.word	0xfffffffe
	.align		4
        /*0010*/ 	.word	0x00000000
	.align		4
        /*0014*/ 	.word	0xfffffffd
	.align		4
        /*0018*/ 	.word	0x00000000
	.align		4
        /*001c*/ 	.word	0xfffffffc


//--------------------- .nv.constant4             --------------------------
	.section	.nv.constant4,"a",@progbits
	.align	8
	.align		8
.nv.constant4:
        /*0000*/ 	.dword	_$_str
	.align		8
        /*0008*/ 	.dword	_$_str_$_2


//--------------------- .text.triton_poi_fused__native_batch_norm_legit_no_training_relu_13 --------------------------
	.section	.text.triton_poi_fused__native_batch_norm_legit_no_training_relu_13,"ax",@progbits
	.align	128
        .global         triton_poi_fused__native_batch_norm_legit_no_training_relu_13
        .type           triton_poi_fused__native_batch_norm_legit_no_training_relu_13,@function
        .size           triton_poi_fused__native_batch_norm_legit_no_training_relu_13,(.L_x_1 - triton_poi_fused__native_batch_norm_legit_no_training_relu_13)
        .other          triton_poi_fused__native_batch_norm_legit_no_training_relu_13,@"STO_CUDA_ENTRY STV_DEFAULT"
triton_poi_fused__native_batch_norm_legit_no_training_relu_13:
.text.triton_poi_fused__native_batch_norm_legit_no_training_relu_13:
[----:B------:R-:W-:Y:S01]  /*0000*/  LDC R1, c[0x0][0x28] ;  /* 0x00000a00ff017b82 */ /* 0x000fe20000000800 */
[----:B------:R-:W1:Y:S07]  /*0010*/  S2R R0, SR_TID.X ;  /* 0x0000000000007919 */ /* 0x000e6e0000002100 */
[----:B------:R-:W2:Y:S01]  /*0020*/  LDC.64 R6, c[0x0][0x220] ;  /* 0x00008800ff067b82 */ /* 0x000ea20000000a00 */
[----:B------:R-:W-:Y:S01]  /*0030*/  ULDC.64 UR4, c[0x0][0x208] ;  /* 0x0000820000047ab9 */ /* 0x000fe20000000a00 */
[----:B------:R-:W3:Y:S06]  /*0040*/  S2R R5, SR_CTAID.X ;  /* 0x0000000000057919 */ /* 0x000eec0000002500 */
[----:B------:R-:W4:Y:S08]  /*0050*/  LDC.64 R8, c[0x0][0x228] ;  /* 0x00008a00ff087b82 */ /* 0x000f300000000a00 */
[----:B------:R-:W5:Y:S01]  /*0060*/  LDC.64 R10, c[0x0][0x230] ;  /* 0x00008c00ff0a7b82 */ /* 0x000f620000000a00 */
[----:B-1----:R-:W-:-:S02]  /*0070*/  SHF.L.U32 R0, R0, 0x1, RZ ;  /* 0x0000000100007819 */ /* 0x002fc400000006ff */
[----:B---3--:R-:W-:Y:S02]  /*0080*/  SHF.R.S32.HI R3, RZ, 0x17, R5 ;  /* 0x00000017ff037819 */ /* 0x008fe40000011405 */
[----:B------:R-:W-:Y:S02]  /*0090*/  LOP3.LUT R0, R0, 0xfe, RZ, 0xc0, !PT ;  /* 0x000000fe00007812 */ /* 0x000fe400078ec0ff */
[----:B------:R-:W-:Y:S02]  /*00a0*/  SGXT R3, R3, 0x1 ;  /* 0x000000010303781a */ /* 0x000fe40000000200 */
[----:B------:R-:W-:Y:S02]  /*00b0*/  LEA R0, R5, R0, 0x8 ;  /* 0x0000000005007211 */ /* 0x000fe400078e40ff */
[----:B------:R-:W1:Y:S02]  /*00c0*/  LDC.64 R4, c[0x0][0x218] ;  /* 0x00008600ff047b82 */ /* 0x000e640000000a00 */
[----:B------:R-:W-:-:S04]  /*00d0*/  LEA.HI R3, R3, R0, RZ, 0x4 ;  /* 0x0000000003037211 */ /* 0x000fc800078f20ff */
[--C-:B------:R-:W-:Y:S02]  /*00e0*/  SHF.R.S32.HI R2, RZ, 0x4, R3.reuse ;  /* 0x00000004ff027819 */ /* 0x100fe40000011403 */
[----:B------:R-:W-:-:S04]  /*00f0*/  SHF.R.S32.HI R3, RZ, 0x1f, R3 ;  /* 0x0000001fff037819 */ /* 0x000fc80000011403 */
[----:B------:R-:W-:-:S04]  /*0100*/  LEA.HI R3, R3, R2, RZ, 0x9 ;  /* 0x0000000203037211 */ /* 0x000fc800078f48ff */
[----:B------:R-:W-:-:S04]  /*0110*/  LOP3.LUT R3, R3, 0xfffffe00, RZ, 0xc0, !PT ;  /* 0xfffffe0003037812 */ /* 0x000fc800078ec0ff */
[----:B------:R-:W-:Y:S02]  /*0120*/  IADD3 R13, R2, -R3, RZ ;  /* 0x80000003020d7210 */ /* 0x000fe40007ffe0ff */
[----:B------:R-:W3:Y:S03]  /*0130*/  LDC.64 R2, c[0x0][0x210] ;  /* 0x00008400ff027b82 */ /* 0x000ee60000000a00 */
[----:B--2---:R-:W-:-:S06]  /*0140*/  IMAD.WIDE R6, R13, 0x4, R6 ;  /* 0x000000040d067825 */ /* 0x004fcc00078e0206 */
[----:B------:R-:W2:Y:S01]  /*0150*/  LDG.E.EL R6, desc[UR4][R6.64] ;  /* 0x0000000406067981 */ /* 0x000ea2000c2e1900 */
[----:B-1----:R-:W-:-:S05]  /*0160*/  IMAD.WIDE R4, R13, 0x4, R4 ;  /* 0x000000040d047825 */ /* 0x002fca00078e0204 */
[----:B------:R1:W2:Y:S01]  /*0170*/  LDG.E.EL R12, desc[UR4][R4.64] ;  /* 0x00000004040c7981 */ /* 0x0002a2000c2e1900 */
[----:B---3--:R-:W-:Y:S01]  /*0180*/  IMAD.WIDE R2, R0, 0x4, R2 ;  /* 0x0000000400027825 */ /* 0x008fe200078e0202 */
[----:B------:R-:W-:Y:S01]  /*0190*/  HFMA2.MMA R14, -RZ, RZ, 1.625, 0 ;  /* 0x3e800000ff0e7435 */ /* 0x000fe200000001ff */
[----:B-1----:R-:W1:Y:S04]  /*01a0*/  LDC.64 R4, c[0x0][0x238] ;  /* 0x00008e00ff047b82 */ /* 0x002e680000000a00 */
[----:B------:R-:W3:Y:S01]  /*01b0*/  LDG.E.64 R2, desc[UR4][R2.64] ;  /* 0x0000000402027981 */ /* 0x000ee2000c1e1b00 */
[----:B----4-:R-:W-:-:S04]  /*01c0*/  IMAD.WIDE R8, R13, 0x4, R8 ;  /* 0x000000040d087825 */ /* 0x010fc800078e0208 */
[----:B-----5:R-:W-:Y:S02]  /*01d0*/  IMAD.WIDE R10, R13, 0x4, R10 ;  /* 0x000000040d0a7825 */ /* 0x020fe400078e020a */
[----:B------:R-:W4:Y:S04]  /*01e0*/  LDG.E.EL R8, desc[UR4][R8.64] ;  /* 0x0000000408087981 */ /* 0x000f28000c2e1900 */
[----:B------:R-:W4:Y:S01]  /*01f0*/  LDG.E.EL R11, desc[UR4][R10.64] ;  /* 0x000000040a0b7981 */ /* 0x000f22000c2e1900 */
[----:B-1----:R-:W-:-:S04]  /*0200*/  IMAD.WIDE R4, R0, 0x4, R4 ;  /* 0x0000000400047825 */ /* 0x002fc800078e0204 */
[----:B--2---:R-:W-:-:S04]  /*0210*/  FADD R6, R6, 9.9999997473787516356e-06 ;  /* 0x3727c5ac06067421 */ /* 0x004fc80000000000 */
[----:B------:R-:W1:Y:S02]  /*0220*/  MUFU.SQRT R7, R6 ;  /* 0x0000000600077308 */ /* 0x000e640000002000 */
[C---:B-1----:R-:W-:Y:S02]  /*0230*/  FSETP.GT.AND P0, PT, R7.reuse, 8.50705917302346158658e+37, PT ;  /* 0x7e8000000700780b */ /* 0x042fe40003f04000 */
[----:B------:R-:W-:-:S11]  /*0240*/  FSETP.GEU.AND P1, PT, R7, 1.175494350822287508e-38, PT ;  /* 0x008000000700780b */ /* 0x000fd60003f2e000 */
[----:B------:R-:W-:-:S04]  /*0250*/  @P0 FMUL R7, R7, 0.25 ;  /* 0x3e80000007070820 */ /* 0x000fc80000400000 */
[----:B------:R-:W-:-:S06]  /*0260*/  @!P1 FMUL R7, R7, 16777216 ;  /* 0x4b80000007079820 */ /* 0x000fcc0000400000 */
[----:B------:R-:W1:Y:S01]  /*0270*/  MUFU.RCP R7, R7 ;  /* 0x0000000700077308 */ /* 0x000e620000001000 */
[----:B------:R-:W-:Y:S01]  /*0280*/  FSEL R14, R14, 1, P0 ;  /* 0x3f8000000e0e7808 */ /* 0x000fe20000000000 */
[----:B---3--:R-:W-:-:S04]  /*0290*/  FADD R2, R2, -R12 ;  /* 0x8000000c02027221 */ /* 0x008fc80000000000 */
[----:B------:R-:W-:Y:S01]  /*02a0*/  @!P1 FMUL R14, R14, 16777216 ;  /* 0x4b8000000e0e9820 */ /* 0x000fe20000400000 */
[----:B------:R-:W-:-:S03]  /*02b0*/  FADD R3, R3, -R12 ;  /* 0x8000000c03037221 */ /* 0x000fc60000000000 */
[----:B-1----:R-:W-:-:S04]  /*02c0*/  FMUL R14, R7, R14 ;  /* 0x0000000e070e7220 */ /* 0x002fc80000400000 */
[-C--:B------:R-:W-:Y:S01]  /*02d0*/  FMUL R2, R2, R14.reuse ;  /* 0x0000000e02027220 */ /* 0x080fe20000400000 */
[----:B------:R-:W-:-:S03]  /*02e0*/  FMUL R14, R3, R14 ;  /* 0x0000000e030e7220 */ /* 0x000fc60000400000 */
[C-C-:B----4-:R-:W-:Y:S01]  /*02f0*/  FFMA R2, R8.reuse, R2, R11.reuse ;  /* 0x0000000208027223 */ /* 0x150fe2000000000b */
[----:B------:R-:W-:-:S04]  /*0300*/  FFMA R14, R8, R14, R11 ;  /* 0x0000000e080e7223 */ /* 0x000fc8000000000b */
[----:B------:R-:W-:Y:S02]  /*0310*/  FSETP.GEU.AND P0, PT, R2, RZ, PT ;  /* 0x000000ff0200720b */ /* 0x000fe40003f0e000 */
[----:B------:R-:W-:Y:S02]  /*0320*/  FSETP.GEU.AND P1, PT, R14, RZ, PT ;  /* 0x000000ff0e00720b */ /* 0x000fe40003f2e000 */
[----:B------:R-:W-:Y:S02]  /*0330*/  FSEL R2, R2, RZ, P0 ;  /* 0x000000ff02027208 */ /* 0x000fe40000000000 */
[----:B------:R-:W-:-:S05]  /*0340*/  FSEL R3, R14, RZ, P1 ;  /* 0x000000ff0e037208 */ /* 0x000fca0000800000 */
[----:B------:R-:W-:Y:S01]  /*0350*/  STG.E.64 desc[UR4][R4.64], R2 ;  /* 0x0000000204007986 */ /* 0x000fe2000c101b04 */
[----:B------:R-:W-:Y:S05]  /*0360*/  EXIT ;  /* 0x000000000000794d */ /* 0x000fea0003800000 */
.L_x_0:
[----:B------:R-:W-:-:S00]  /*0370*/  BRA `(.L_x_0) ;  /* 0xfffffffc00fc7947 */ /* 0x000fc0000383ffff */
[----:B------:R-:W-:-:S00]  /*0380*/  NOP ;  /* 0x0000000000007918 */ /* 0x000fc00000000000 */
[----:B------:R-:W-:-:S00]  /*0390*/  NOP ;  /* 0x0000000000007918 */ /* 0x000fc00000000000 */
[----:B------:R-:W-:-:S00]  /*03a0*/  NOP ;  /* 0x0000000000007918 */ /* 0x000fc00000000000 */
[----:B------:R-:W-:-:S00]  /*03b0*/  NOP ;  /* 0x0000000000007918 */ /* 0x000fc00000000000 */
[----:B------:R-:W-:-:S00]  /*03c0*/  NOP ;  /* 0x0000000000007918 */ /* 0x000fc00000000000 */
[----:B------:R-:W-:-:S00]  /*03d0*/  NOP ;  /* 0x0000000000007918 */ /* 0x000fc00000000000 */
[----:B------:R-:W-:-:S00]  /*03e0*/  NOP ;  /* 0x0000000000007918 */ /* 0x000fc00000000000 */
[----:B------:R-:W-:-:S00]  /*03f0*/  NOP ;  /* 0x0000000000007918 */ /* 0x000fc00000000000 */
.L_x_1:


//--------------------- .nv.global.init           --------------------------
	.section	.nv.global.init,"aw",@progbits
.nv.global.init:
	.type		_$_str,@object
	.size		_$_str,(_$_str_$_2 - _$_str)
_$_str:
        /*0000*/ 	.byte	0x5f, 0x5f, 0x43, 0x55, 0x44, 0x41, 0x5f, 0x46, 0x54, 0x5a, 0x00
	.type		_$_str_$_2,@object
	.size		_$_str_$_2,(.L_1 - _$_str_$_2)
_$_str_$_2:
        /*000b*/ 	.byte	0x5f, 0x5f, 0x43, 0x55, 0x44, 0x41, 0x5f, 0x50, 0x52, 0x45, 0x43, 0x5f, 0x53, 0x51, 0x52, 0x54
        /*001b*/ 	.byte	0x00
.L_1:


//--------------------- .nv.constant0.triton_poi_fused__native_batch_norm_legit_no_training_relu_13 --------------------------
	.section	.nv.constant0.triton_poi_fused__native_batch_norm_legit_no_training_relu_13,"a",@progbits
	.sectionflags	@""
	.align	4
.nv.constant0.triton_poi_fused__native_batch_norm_legit_no_training_relu_13:
	.zero		580
